//
// Generated by NVIDIA NVVM Compiler
//
// Compiler Build ID: CL-36424714
// Cuda compilation tools, release 13.0, V13.0.88
// Based on NVVM 20.0.0
//

.version 9.0
.target sm_100
.address_size 64

	// .globl	_Z5checkv
.extern .func  (.param .b32 func_retval0) vprintf
(
	.param .b64 vprintf_param_0,
	.param .b64 vprintf_param_1
)
;
.global .align 1 .b8 $str[22] = {72, 101, 108, 108, 111, 32, 102, 114, 111, 109, 32, 116, 104, 114, 101, 97, 100, 32, 37, 100, 10};

.visible .entry _Z5checkv()
{
	.local .align 8 .b8 	__local_depot0[8];
	.reg .b64 	%SP;
	.reg .b64 	%SPL;
	.reg .b32 	%r<7>;
	.reg .b64 	%rd<5>;

	mov.u64 	%SPL, __local_depot0;
	cvta.local.u64 	%SP, %SPL;
	add.u64 	%rd1, %SP, 0;
	add.u64 	%rd2, %SPL, 0;
	mov.u32 	%r1, %ctaid.x;
	mov.u32 	%r2, %ntid.x;
	mov.u32 	%r3, %tid.x;
	mad.lo.s32 	%r4, %r1, %r2, %r3;
	st.local.u32 	[%rd2], %r4;
	mov.u64 	%rd3, $str;
	cvta.global.u64 	%rd4, %rd3;
	{ // callseq 0, 0
	.param .b64 param0;
	st.param.b64 	[param0], %rd4;
	.param .b64 param1;
	st.param.b64 	[param1], %rd1;
	.param .b32 retval0;
	call.uni (retval0), 
	vprintf, 
	(
	param0, 
	param1
	);
	ld.param.b32 	%r5, [retval0];
	} // callseq 0
	ret;

}
	// .globl	_Z4calcPdS_S_PiS0_i
.visible .entry _Z4calcPdS_S_PiS0_i(
	.param .u64 .ptr .align 1 _Z4calcPdS_S_PiS0_i_param_0,
	.param .u64 .ptr .align 1 _Z4calcPdS_S_PiS0_i_param_1,
	.param .u64 .ptr .align 1 _Z4calcPdS_S_PiS0_i_param_2,
	.param .u64 .ptr .align 1 _Z4calcPdS_S_PiS0_i_param_3,
	.param .u64 .ptr .align 1 _Z4calcPdS_S_PiS0_i_param_4,
	.param .u32 _Z4calcPdS_S_PiS0_i_param_5
)
{
	.reg .pred 	%p<4>;
	.reg .b32 	%r<13>;
	.reg .b64 	%rd<22>;
	.reg .b64 	%fd<7>;

	ld.param.u64 	%rd6, [_Z4calcPdS_S_PiS0_i_param_0];
	ld.param.u64 	%rd7, [_Z4calcPdS_S_PiS0_i_param_1];
	ld.param.u64 	%rd8, [_Z4calcPdS_S_PiS0_i_param_2];
	ld.param.u64 	%rd9, [_Z4calcPdS_S_PiS0_i_param_3];
	ld.param.u64 	%rd10, [_Z4calcPdS_S_PiS0_i_param_4];
	ld.param.u32 	%r5, [_Z4calcPdS_S_PiS0_i_param_5];
	mov.u32 	%r6, %ntid.x;
	mov.u32 	%r7, %ctaid.x;
	mov.u32 	%r8, %tid.x;
	mad.lo.s32 	%r1, %r6, %r7, %r8;
	setp.ge.s32 	%p1, %r1, %r5;
	@%p1 bra 	$L__BB1_4;
	cvta.to.global.u64 	%rd11, %rd9;
	cvta.to.global.u64 	%rd12, %rd6;
	mul.wide.s32 	%rd13, %r1, 8;
	add.s64 	%rd1, %rd12, %rd13;
	mov.b64 	%rd14, 0;
	st.global.u64 	[%rd1], %rd14;
	mul.wide.s32 	%rd15, %r1, 4;
	add.s64 	%rd2, %rd11, %rd15;
	ld.global.u32 	%r12, [%rd2];
	ld.global.u32 	%r9, [%rd2+4];
	setp.ge.s32 	%p2, %r12, %r9;
	@%p2 bra 	$L__BB1_4;
	cvta.to.global.u64 	%rd3, %rd7;
	cvta.to.global.u64 	%rd4, %rd10;
	cvta.to.global.u64 	%rd5, %rd8;
	mov.f64 	%fd6, 0d0000000000000000;
$L__BB1_3:
	mul.wide.s32 	%rd16, %r12, 8;
	add.s64 	%rd17, %rd3, %rd16;
	ld.global.f64 	%fd4, [%rd17];
	mul.wide.s32 	%rd18, %r12, 4;
	add.s64 	%rd19, %rd4, %rd18;
	ld.global.u32 	%r10, [%rd19];
	mul.wide.s32 	%rd20, %r10, 8;
	add.s64 	%rd21, %rd5, %rd20;
	ld.global.f64 	%fd5, [%rd21];
	fma.rn.f64 	%fd6, %fd4, %fd5, %fd6;
	st.global.f64 	[%rd1], %fd6;
	add.s32 	%r12, %r12, 1;
	ld.global.u32 	%r11, [%rd2+4];
	setp.lt.s32 	%p3, %r12, %r11;
	@%p3 bra 	$L__BB1_3;
$L__BB1_4:
	ret;

}


// ===== COMPILED SASS (sm_100) =====

	.target	sm_100

	.elftype	@"ET_EXEC"


//--------------------- .note.nv.tkinfo           --------------------------
	.section	.note.nv.tkinfo,"",@"SHT_NOTE"
	.sectionflags	@"SHF_NOTE_NV_TKINFO"
	.tkinfo
        /*0018*/ 	.word	0x00000002
        /*0030*/ 	.string	""
        /*0030*/ 	.string	"ptxas"
        /*0030*/ 	.string	"Cuda compilation tools, release 13.0, V13.0.88"
        /*0030*/ 	.string	"Build cuda_13.0.r13.0/compiler.36424714_0"
        /*0030*/ 	.string	"-arch sm_100 -m 64 "



//--------------------- .note.nv.cuinfo           --------------------------
	.section	.note.nv.cuinfo,"",@"SHT_NOTE"
	.sectionflags	@"SHF_NOTE_NV_CUINFO"
        /*0018*/ 	.short	0x0002
        /*001a*/ 	.short	0x0064
        /*001c*/ 	.short	0x0082
	.zero		2


//--------------------- .nv.info                  --------------------------
	.section	.nv.info,"",@"SHT_CUDA_INFO"
	.align	4


	//----- nvinfo : EIATTR_REGCOUNT
	.align		4
        /*0000*/ 	.byte	0x04, 0x2f
        /*0002*/ 	.short	(.L_2 - .L_1)
	.align		4
.L_1:
        /*0004*/ 	.word	index@(_Z5checkv)
        /*0008*/ 	.word	0x00000018


	//----- nvinfo : EIATTR_FRAME_SIZE
	.align		4
.L_2:
        /*000c*/ 	.byte	0x04, 0x11
        /*000e*/ 	.short	(.L_4 - .L_3)
	.align		4
.L_3:
        /*0010*/ 	.word	index@(_Z5checkv)
        /*0014*/ 	.word	0x00000008


	//----- nvinfo : EIATTR_REGCOUNT
	.align		4
.L_4:
        /*0018*/ 	.byte	0x04, 0x2f
        /*001a*/ 	.short	(.L_6 - .L_5)
	.align		4
.L_5:
        /*001c*/ 	.word	index@(_Z4calcPdS_S_PiS0_i)
        /*0020*/ 	.word	0x00000012


	//----- nvinfo : EIATTR_FRAME_SIZE
	.align		4
.L_6:
        /*0024*/ 	.byte	0x04, 0x11
        /*0026*/ 	.short	(.L_8 - .L_7)
	.align		4
.L_7:
        /*0028*/ 	.word	index@(_Z4calcPdS_S_PiS0_i)
        /*002c*/ 	.word	0x00000000


	//----- nvinfo : EIATTR_MIN_STACK_SIZE
	.align		4
.L_8:
        /*0030*/ 	.byte	0x04, 0x12
        /*0032*/ 	.short	(.L_10 - .L_9)
	.align		4
.L_9:
        /*0034*/ 	.word	index@(_Z4calcPdS_S_PiS0_i)
        /*0038*/ 	.word	0x00000000


	//----- nvinfo : EIATTR_MIN_STACK_SIZE
	.align		4
.L_10:
        /*003c*/ 	.byte	0x04, 0x12
        /*003e*/ 	.short	(.L_12 - .L_11)
	.align		4
.L_11:
        /*0040*/ 	.word	index@(_Z5checkv)
        /*0044*/ 	.word	0x00000008
.L_12:


//--------------------- .nv.compat                --------------------------
	.section	.nv.compat,"",@"SHT_CUDA_COMPAT_INFO"
	.align	4
        /*0000*/ 	.byte	0x02, 0x09, 0x00, 0x00, 0x02, 0x02, 0x01, 0x00, 0x02, 0x05, 0x05, 0x00, 0x03, 0x07, 0x01, 0x01
        /*0010*/ 	.byte	0x02, 0x03, 0x00, 0x00, 0x02, 0x06, 0x01, 0x00, 0x04, 0x0b, 0x08, 0x00, 0x01, 0x00, 0x00, 0x00
        /*0020*/ 	.byte	0x00, 0x00, 0x00, 0x00


//--------------------- .nv.info._Z4calcPdS_S_PiS0_i --------------------------
	.section	.nv.info._Z4calcPdS_S_PiS0_i,"",@"SHT_CUDA_INFO"
	.sectionflags	@""
	.align	4


	//----- nvinfo : EIATTR_CUDA_API_VERSION
	.align		4
        /*0000*/ 	.byte	0x04, 0x37
        /*0002*/ 	.short	(.L_14 - .L_13)
.L_13:
        /*0004*/ 	.word	0x00000082


	//----- nvinfo : EIATTR_KPARAM_INFO
	.align		4
.L_14:
        /*0008*/ 	.byte	0x04, 0x17
        /*000a*/ 	.short	(.L_16 - .L_15)
.L_15:
        /*000c*/ 	.word	0x00000000
        /*0010*/ 	.short	0x0005
        /*0012*/ 	.short	0x0028
        /*0014*/ 	.byte	0x00, 0xf0, 0x11, 0x00


	//----- nvinfo : EIATTR_KPARAM_INFO
	.align		4
.L_16:
        /*0018*/ 	.byte	0x04, 0x17
        /*001a*/ 	.short	(.L_18 - .L_17)
.L_17:
        /*001c*/ 	.word	0x00000000
        /*0020*/ 	.short	0x0004
        /*0022*/ 	.short	0x0020
        /*0024*/ 	.byte	0x00, 0xf5, 0x21, 0x00


	//----- nvinfo : EIATTR_KPARAM_INFO
	.align		4
.L_18:
        /*0028*/ 	.byte	0x04, 0x17
        /*002a*/ 	.short	(.L_20 - .L_19)
.L_19:
        /*002c*/ 	.word	0x00000000
        /*0030*/ 	.short	0x0003
        /*0032*/ 	.short	0x0018
        /*0034*/ 	.byte	0x00, 0xf5, 0x21, 0x00


	//----- nvinfo : EIATTR_KPARAM_INFO
	.align		4
.L_20:
        /*0038*/ 	.byte	0x04, 0x17
        /*003a*/ 	.short	(.L_22 - .L_21)
.L_21:
        /*003c*/ 	.word	0x00000000
        /*0040*/ 	.short	0x0002
        /*0042*/ 	.short	0x0010
        /*0044*/ 	.byte	0x00, 0xf5, 0x21, 0x00


	//----- nvinfo : EIATTR_KPARAM_INFO
	.align		4
.L_22:
        /*0048*/ 	.byte	0x04, 0x17
        /*004a*/ 	.short	(.L_24 - .L_23)
.L_23:
        /*004c*/ 	.word	0x00000000
        /*0050*/ 	.short	0x0001
        /*0052*/ 	.short	0x0008
        /*0054*/ 	.byte	0x00, 0xf5, 0x21, 0x00


	//----- nvinfo : EIATTR_KPARAM_INFO
	.align		4
.L_24:
        /*0058*/ 	.byte	0x04, 0x17
        /*005a*/ 	.short	(.L_26 - .L_25)
.L_25:
        /*005c*/ 	.word	0x00000000
        /*0060*/ 	.short	0x0000
        /*0062*/ 	.short	0x0000
        /*0064*/ 	.byte	0x00, 0xf5, 0x21, 0x00


	//----- nvinfo : EIATTR_SPARSE_MMA_MASK
	.align		4
.L_26:
        /*0068*/ 	.byte	0x03, 0x50
        /*006a*/ 	.short	0x0000


	//----- nvinfo : EIATTR_MAXREG_COUNT
	.align		4
        /*006c*/ 	.byte	0x03, 0x1b
        /*006e*/ 	.short	0x00ff


	//----- nvinfo : EIATTR_MERCURY_ISA_VERSION
	.align		4
        /*0070*/ 	.byte	0x03, 0x5f
        /*0072*/ 	.short	0x0101


	//----- nvinfo : EIATTR_VRC_CTA_INIT_COUNT
	.align		4
        /*0074*/ 	.byte	0x02, 0x4a
	.zero		1
	.zero		1


	//----- nvinfo : EIATTR_EXIT_INSTR_OFFSETS
	.align		4
        /*0078*/ 	.byte	0x04, 0x1c
        /*007a*/ 	.short	(.L_28 - .L_27)


	//   ....[0]....
.L_27:
        /*007c*/ 	.word	0x00000070


	//   ....[1]....
        /*0080*/ 	.word	0x00000110


	//   ....[2]....
        /*0084*/ 	.word	0x00000220


	//----- nvinfo : EIATTR_CRS_STACK_SIZE
	.align		4
.L_28:
        /*0088*/ 	.byte	0x04, 0x1e
        /*008a*/ 	.short	(.L_30 - .L_29)
.L_29:
        /*008c*/ 	.word	0x00000000


	//----- nvinfo : EIATTR_CBANK_PARAM_SIZE
	.align		4
.L_30:
        /*0090*/ 	.byte	0x03, 0x19
        /*0092*/ 	.short	0x002c


	//----- nvinfo : EIATTR_PARAM_CBANK
	.align		4
        /*0094*/ 	.byte	0x04, 0x0a
        /*0096*/ 	.short	(.L_32 - .L_31)
	.align		4
.L_31:
        /*0098*/ 	.word	index@(.nv.constant0._Z4calcPdS_S_PiS0_i)
        /*009c*/ 	.short	0x0380
        /*009e*/ 	.short	0x002c


	//----- nvinfo : EIATTR_SW_WAR
	.align		4
.L_32:
        /*00a0*/ 	.byte	0x04, 0x36
        /*00a2*/ 	.short	(.L_34 - .L_33)
.L_33:
        /*00a4*/ 	.word	0x00000008
.L_34:


//--------------------- .nv.info._Z5checkv        --------------------------
	.section	.nv.info._Z5checkv,"",@"SHT_CUDA_INFO"
	.sectionflags	@""
	.align	4


	//----- nvinfo : EIATTR_CUDA_API_VERSION
	.align		4
        /*0000*/ 	.byte	0x04, 0x37
        /*0002*/ 	.short	(.L_36 - .L_35)
.L_35:
        /*0004*/ 	.word	0x00000082


	//----- nvinfo : EIATTR_SPARSE_MMA_MASK
	.align		4
.L_36:
        /*0008*/ 	.byte	0x03, 0x50
        /*000a*/ 	.short	0x0000


	//----- nvinfo : EIATTR_MAXREG_COUNT
	.align		4
        /*000c*/ 	.byte	0x03, 0x1b
        /*000e*/ 	.short	0x00ff


	//----- nvinfo : EIATTR_EXTERNS
	.align		4
        /*0010*/ 	.byte	0x04, 0x0f
        /*0012*/ 	.short	(.L_38 - .L_37)


	//   ....[0]....
	.align		4
.L_37:
        /*0014*/ 	.word	index@(vprintf)


	//----- nvinfo : EIATTR_MERCURY_ISA_VERSION
	.align		4
.L_38:
        /*0018*/ 	.byte	0x03, 0x5f
        /*001a*/ 	.short	0x0101


	//----- nvinfo : EIATTR_VRC_CTA_INIT_COUNT
	.align		4
        /*001c*/ 	.byte	0x02, 0x4a
	.zero		1
	.zero		1


	//----- nvinfo : EIATTR_SYSCALL_OFFSETS
	.align		4
        /*0020*/ 	.byte	0x04, 0x46
        /*0022*/ 	.short	(.L_40 - .L_39)


	//   ....[0]....
.L_39:
        /*0024*/ 	.word	0x00000110


	//----- nvinfo : EIATTR_EXIT_INSTR_OFFSETS
	.align		4
.L_40:
        /*0028*/ 	.byte	0x04, 0x1c
        /*002a*/ 	.short	(.L_42 - .L_41)


	//   ....[0]....
.L_41:
        /*002c*/ 	.word	0x00000120


	//----- nvinfo : EIATTR_SW_WAR
	.align		4
.L_42:
        /*0030*/ 	.byte	0x04, 0x36
        /*0032*/ 	.short	(.L_44 - .L_43)
.L_43:
        /*0034*/ 	.word	0x00000008
.L_44:


//--------------------- .nv.callgraph             --------------------------
	.section	.nv.callgraph,"",@"SHT_CUDA_CALLGRAPH"
	.align	4
	.sectionentsize	8
	.align		4
        /*0000*/ 	.word	0x00000000
	.align		4
        /*0004*/ 	.word	0xffffffff
	.align		4
        /*0008*/ 	.word	index@(_Z5checkv)
	.align		4
        /*000c*/ 	.word	index@(vprintf)
	.align		4
        /*0010*/ 	.word	0x00000000
	.align		4
        /*0014*/ 	.word	0xfffffffe
	.align		4
        /*0018*/ 	.word	0x00000000
	.align		4
        /*001c*/ 	.word	0xfffffffd
	.align		4
        /*0020*/ 	.word	0x00000000
	.align		4
        /*0024*/ 	.word	0xfffffffc


//--------------------- .nv.constant4             --------------------------
	.section	.nv.constant4,"a",@progbits
	.align	8
	.align		8
.nv.constant4:
        /*0000*/ 	.dword	$str
	.align		8
        /*0008*/ 	.dword	vprintf


//--------------------- .text._Z4calcPdS_S_PiS0_i --------------------------
	.section	.text._Z4calcPdS_S_PiS0_i,"ax",@progbits
	.align	128
        .global         _Z4calcPdS_S_PiS0_i
        .type           _Z4calcPdS_S_PiS0_i,@function
        .size           _Z4calcPdS_S_PiS0_i,(.L_x_4 - _Z4calcPdS_S_PiS0_i)
        .other          _Z4calcPdS_S_PiS0_i,@"STO_CUDA_ENTRY STV_DEFAULT"
_Z4calcPdS_S_PiS0_i:
.text._Z4calcPdS_S_PiS0_i:
[----:B------:R-:W-:Y:S01]  /*0000*/  LDC R1, c[0x0][0x37c] ;  /* 0x0000df00ff017b82 */ /* 0x000fe20000000800 */
[----:B------:R-:W0:Y:S01]  /*0010*/  S2R R7, SR_CTAID.X ;  /* 0x0000000000077919 */ /* 0x000e220000002500 */
[----:B------:R-:W0:Y:S01]  /*0020*/  LDCU UR4, c[0x0][0x360] ;  /* 0x00006c00ff0477ac */ /* 0x000e220008000800 */
[----:B------:R-:W0:Y:S01]  /*0030*/  S2R R0, SR_TID.X ;  /* 0x0000000000007919 */ /* 0x000e220000002100 */
[----:B------:R-:W1:Y:S01]  /*0040*/  LDCU UR5, c[0x0][0x3a8] ;  /* 0x00007500ff0577ac */ /* 0x000e620008000800 */
[----:B0-----:R-:W-:-:S05]  /*0050*/  IMAD R7, R7, UR4, R0 ;  /* 0x0000000407077c24 */ /* 0x001fca000f8e0200 */
[----:B-1----:R-:W-:-:S13]  /*0060*/  ISETP.GE.AND P0, PT, R7, UR5, PT ;  /* 0x0000000507007c0c */ /* 0x002fda000bf06270 */
[----:B------:R-:W-:Y:S05]  /*0070*/  @P0 EXIT ;  /* 0x000000000000094d */ /* 0x000fea0003800000 */
[----:B------:R-:W0:Y:S01]  /*0080*/  LDC.64 R2, c[0x0][0x380] ;  /* 0x0000e000ff027b82 */ /* 0x000e220000000a00 */
[----:B------:R-:W1:Y:S07]  /*0090*/  LDCU.64 UR4, c[0x0][0x358] ;  /* 0x00006b00ff0477ac */ /* 0x000e6e0008000a00 */
[----:B------:R-:W2:Y:S01]  /*00a0*/  LDC.64 R4, c[0x0][0x398] ;  /* 0x0000e600ff047b82 */ /* 0x000ea20000000a00 */
[----:B0-----:R-:W-:-:S05]  /*00b0*/  IMAD.WIDE R2, R7, 0x8, R2 ;  /* 0x0000000807027825 */ /* 0x001fca00078e0202 */
[----:B-1----:R0:W-:Y:S01]  /*00c0*/  STG.E.64 desc[UR4][R2.64], RZ ;  /* 0x000000ff02007986 */ /* 0x0021e2000c101b04 */
[----:B--2---:R-:W-:-:S05]  /*00d0*/  IMAD.WIDE R4, R7, 0x4, R4 ;  /* 0x0000000407047825 */ /* 0x004fca00078e0204 */
[----:B------:R-:W2:Y:S04]  /*00e0*/  LDG.E R0, desc[UR4][R4.64] ;  /* 0x0000000404007981 */ /* 0x000ea8000c1e1900 */
[----:B------:R-:W2:Y:S02]  /*00f0*/  LDG.E R7, desc[UR4][R4.64+0x4] ;  /* 0x0000040404077981 */ /* 0x000ea4000c1e1900 */
[----:B--2---:R-:W-:-:S13]  /*0100*/  ISETP.GE.AND P0, PT, R0, R7, PT ;  /* 0x000000070000720c */ /* 0x004fda0003f06270 */
[----:B0-----:R-:W-:Y:S05]  /*0110*/  @P0 EXIT ;  /* 0x000000000000094d */ /* 0x001fea0003800000 */
[----:B------:R-:W-:-:S07]  /*0120*/  CS2R R6, SRZ ;  /* 0x0000000000067805 */ /* 0x000fce000001ff00 */
.L_x_0:
[----:B------:R-:W0:Y:S08]  /*0130*/  LDC.64 R10, c[0x0][0x3a0] ;  /* 0x0000e800ff0a7b82 */ /* 0x000e300000000a00 */
[----:B------:R-:W1:Y:S08]  /*0140*/  LDC.64 R8, c[0x0][0x388] ;  /* 0x0000e200ff087b82 */ /* 0x000e700000000a00 */
[----:B------:R-:W2:Y:S01]  /*0150*/  LDC.64 R12, c[0x0][0x390] ;  /* 0x0000e400ff0c7b82 */ /* 0x000ea20000000a00 */
[----:B0-----:R-:W-:-:S06]  /*0160*/  IMAD.WIDE R10, R0, 0x4, R10 ;  /* 0x00000004000a7825 */ /* 0x001fcc00078e020a */
[----:B------:R-:W2:Y:S01]  /*0170*/  LDG.E R11, desc[UR4][R10.64] ;  /* 0x000000040a0b7981 */ /* 0x000ea2000c1e1900 */
[----:B-1----:R-:W-:-:S06]  /*0180*/  IMAD.WIDE R8, R0, 0x8, R8 ;  /* 0x0000000800087825 */ /* 0x002fcc00078e0208 */
[----:B------:R-:W3:Y:S01]  /*0190*/  LDG.E.64 R8, desc[UR4][R8.64] ;  /* 0x0000000408087981 */ /* 0x000ee2000c1e1b00 */
[----:B--2---:R-:W-:-:S06]  /*01a0*/  IMAD.WIDE R12, R11, 0x8, R12 ;  /* 0x000000080b0c7825 */ /* 0x004fcc00078e020c */
[----:B------:R-:W3:Y:S02]  /*01b0*/  LDG.E.64 R12, desc[UR4][R12.64] ;  /* 0x000000040c0c7981 */ /* 0x000ee4000c1e1b00 */
[----:B---3--:R-:W-:-:S07]  /*01c0*/  DFMA R6, R8, R12, R6 ;  /* 0x0000000c0806722b */ /* 0x008fce0000000006 */
[----:B------:R0:W-:Y:S04]  /*01d0*/  STG.E.64 desc[UR4][R2.64], R6 ;  /* 0x0000000602007986 */ /* 0x0001e8000c101b04 */
[----:B------:R-:W2:Y:S01]  /*01e0*/  LDG.E R15, desc[UR4][R4.64+0x4] ;  /* 0x00000404040f7981 */ /* 0x000ea2000c1e1900 */
[----:B------:R-:W-:-:S04]  /*01f0*/  IADD3 R0, PT, PT, R0, 0x1, RZ ;  /* 0x0000000100007810 */ /* 0x000fc80007ffe0ff */
[----:B--2---:R-:W-:-:S13]  /*0200*/  ISETP.GE.AND P0, PT, R0, R15, PT ;  /* 0x0000000f0000720c */ /* 0x004fda0003f06270 */
[----:B0-----:R-:W-:Y:S05]  /*0210*/  @!P0 BRA `(.L_x_0) ;  /* 0xfffffffc00c48947 */ /* 0x001fea000383ffff */
[----:B------:R-:W-:Y:S05]  /*0220*/  EXIT ;  /* 0x000000000000794d */ /* 0x000fea0003800000 */
.L_x_1:
[----:B------:R-:W-:-:S00]  /*0230*/  BRA `(.L_x_1) ;  /* 0xfffffffc00fc7947 */ /* 0x000fc0000383ffff */
[----:B------:R-:W-:-:S00]  /*0240*/  NOP ;  /* 0x0000000000007918 */ /* 0x000fc00000000000 */
        /* <DEDUP_REMOVED lines=11> */
.L_x_4:


//--------------------- .text._Z5checkv           --------------------------
	.section	.text._Z5checkv,"ax",@progbits
	.align	128
        .global         _Z5checkv
        .type           _Z5checkv,@function
        .size           _Z5checkv,(.L_x_5 - _Z5checkv)
        .other          _Z5checkv,@"STO_CUDA_ENTRY STV_DEFAULT"
_Z5checkv:
.text._Z5checkv:
[----:B------:R-:W0:Y:S01]  /*0000*/  LDC R1, c[0x0][0x37c] ;  /* 0x0000df00ff017b82 */ /* 0x000e220000000800 */
[----:B------:R-:W1:Y:S01]  /*0010*/  S2R R3, SR_TID.X ;  /* 0x0000000000037919 */ /* 0x000e620000002100 */
[----:B------:R-:W2:Y:S06]  /*0020*/  LDCU UR5, c[0x0][0x2fc] ;  /* 0x00005f80ff0577ac */ /* 0x000eac0008000800 */
[----:B------:R-:W1:Y:S01]  /*0030*/  S2UR UR6, SR_CTAID.X ;  /* 0x00000000000679c3 */ /* 0x000e620000002500 */
[----:B------:R-:W-:Y:S01]  /*0040*/  MOV R2, 0x8 ;  /* 0x0000000800027802 */ /* 0x000fe20000000f00 */
[----:B0-----:R-:W-:Y:S01]  /*0050*/  VIADD R1, R1, 0xfffffff8 ;  /* 0xfffffff801017836 */ /* 0x001fe20000000000 */
[----:B------:R-:W0:Y:S05]  /*0060*/  LDCU UR4, c[0x0][0x2f8] ;  /* 0x00005f00ff0477ac */ /* 0x000e2a0008000800 */
[----:B------:R-:W1:Y:S01]  /*0070*/  LDC R0, c[0x0][0x360] ;  /* 0x0000d800ff007b82 */ /* 0x000e620000000800 */
[----:B0-----:R-:W-:-:S05]  /*0080*/  IADD3 R6, P0, PT, R1, UR4, RZ ;  /* 0x0000000401067c10 */ /* 0x001fca000ff1e0ff */
[----:B--2---:R-:W-:Y:S02]  /*0090*/  IMAD.X R7, RZ, RZ, UR5, P0 ;  /* 0x00000005ff077e24 */ /* 0x004fe400080e06ff */
[----:B-1----:R-:W-:Y:S01]  /*00a0*/  IMAD R0, R0, UR6, R3 ;  /* 0x0000000600007c24 */ /* 0x002fe2000f8e0203 */
[----:B------:R-:W0:Y:S01]  /*00b0*/  LDCU.64 UR6, c[0x4][URZ] ;  /* 0x01000000ff0677ac */ /* 0x000e220008000a00 */
[----:B------:R-:W1:Y:S03]  /*00c0*/  LDC.64 R2, c[0x4][R2] ;  /* 0x0100000002027b82 */ /* 0x000e660000000a00 */
[----:B------:R2:W-:Y:S01]  /*00d0*/  STL [R1], R0 ;  /* 0x0000000001007387 */ /* 0x0005e20000100800 */
[----:B0-----:R-:W-:Y:S01]  /*00e0*/  IMAD.U32 R4, RZ, RZ, UR6 ;  /* 0x00000006ff047e24 */ /* 0x001fe2000f8e00ff */
[----:B--2---:R-:W-:-:S07]  /*00f0*/  MOV R5, UR7 ;  /* 0x0000000700057c02 */ /* 0x004fce0008000f00 */
[----:B------:R-:W-:-:S07]  /*0100*/  LEPC R20, `(.L_x_2) ;  /* 0x000000001014794e */ /* 0x000fce0000000000 */
[----:B-1----:R-:W-:Y:S05]  /*0110*/  CALL.ABS.NOINC R2 ;  /* 0x0000000002007343 */ /* 0x002fea0003c00000 */
.L_x_2:
[----:B------:R-:W-:Y:S05]  /*0120*/  EXIT ;  /* 0x000000000000794d */ /* 0x000fea0003800000 */
.L_x_3:
        /* <DEDUP_REMOVED lines=13> */
.L_x_5:


//--------------------- .nv.global.init           --------------------------
	.section	.nv.global.init,"aw",@progbits
.nv.global.init:
	.type		$str,@object
	.size		$str,(.L_0 - $str)
$str:
        /*0000*/ 	.byte	0x48, 0x65, 0x6c, 0x6c, 0x6f, 0x20, 0x66, 0x72, 0x6f, 0x6d, 0x20, 0x74, 0x68, 0x72, 0x65, 0x61
        /*0010*/ 	.byte	0x64, 0x20, 0x25, 0x64, 0x0a, 0x00
.L_0:


//--------------------- .nv.shared.reserved.0     --------------------------
	.section	.nv.shared.reserved.0,"aw",@nobits
	.weak		__nv_reservedSMEM_offset_0_alias
	.size		__nv_reservedSMEM_offset_0_alias, 0, 64
	.other		__nv_reservedSMEM_offset_0_alias,@"STO_CUDA_RESERVED_SHARED STV_DEFAULT"
__nv_reservedSMEM_offset_0_alias:
	.zero		0
	.zero		64


//--------------------- .nv.constant0._Z4calcPdS_S_PiS0_i --------------------------
	.section	.nv.constant0._Z4calcPdS_S_PiS0_i,"a",@progbits
	.sectionflags	@""
	.align	4
.nv.constant0._Z4calcPdS_S_PiS0_i:
	.zero		940


//--------------------- .nv.constant0._Z5checkv   --------------------------
	.section	.nv.constant0._Z5checkv,"a",@progbits
	.sectionflags	@""
	.align	4
.nv.constant0._Z5checkv:
	.zero		896


//--------------------- SYMBOLS --------------------------

	.type		.nv.reservedSmem.offset0,@object
	.size		.nv.reservedSmem.offset0,0x4
	.type		vprintf,@function
